//
// Generated by NVIDIA NVVM Compiler
//
// Compiler Build ID: CL-36424714
// Cuda compilation tools, release 13.0, V13.0.88
// Based on NVVM 20.0.0
//

.version 9.0
.target sm_100
.address_size 64

	// .globl	_Z8calc_GPUPiPd
// _ZZ8calc_GPUPiPdE4temp has been demoted

.visible .entry _Z8calc_GPUPiPd(
	.param .u64 .ptr .align 1 _Z8calc_GPUPiPd_param_0,
	.param .u64 .ptr .align 1 _Z8calc_GPUPiPd_param_1
)
{
	.local .align 16 .b8 	__local_depot0[32];
	.reg .b64 	%SP;
	.reg .b64 	%SPL;
	.reg .b32 	%r<9>;
	.reg .b64 	%rd<13>;
	.reg .b64 	%fd<17>;
	// demoted variable
	.shared .align 8 .b8 _ZZ8calc_GPUPiPdE4temp[32];
	mov.u64 	%SPL, __local_depot0;
	ld.param.u64 	%rd1, [_Z8calc_GPUPiPd_param_0];
	ld.param.u64 	%rd2, [_Z8calc_GPUPiPd_param_1];
	cvta.to.global.u64 	%rd3, %rd2;
	cvta.to.global.u64 	%rd4, %rd1;
	add.u64 	%rd6, %SPL, 0;
	mov.u32 	%r1, %tid.x;
	mov.u32 	%r2, %ctaid.x;
	mov.f64 	%fd1, 0d402DFAE147AE147B;
	mov.f64 	%fd2, 0d403DFD70A3D70A3D;
	st.local.v2.f64 	[%rd6], {%fd2, %fd1};
	mov.f64 	%fd3, 0d4038FD70A3D70A3D;
	mov.f64 	%fd4, 0d4023FAE147AE147B;
	st.local.v2.f64 	[%rd6+16], {%fd4, %fd3};
	mov.u32 	%r3, %ntid.x;
	mad.lo.s32 	%r4, %r2, %r3, %r1;
	mul.wide.u32 	%rd7, %r4, 4;
	add.s64 	%rd8, %rd4, %rd7;
	ld.global.u32 	%r5, [%rd8];
	cvt.rn.f64.s32 	%fd5, %r5;
	mul.wide.u32 	%rd9, %r1, 8;
	add.s64 	%rd10, %rd6, %rd9;
	ld.local.f64 	%fd6, [%rd10];
	mul.f64 	%fd7, %fd6, %fd5;
	shl.b32 	%r6, %r1, 3;
	mov.u32 	%r7, _ZZ8calc_GPUPiPdE4temp;
	add.s32 	%r8, %r7, %r6;
	st.shared.f64 	[%r8], %fd7;
	bar.sync 	0;
	mul.wide.u32 	%rd11, %r2, 8;
	add.s64 	%rd12, %rd3, %rd11;
	ld.global.f64 	%fd8, [%rd12];
	ld.shared.f64 	%fd9, [_ZZ8calc_GPUPiPdE4temp];
	add.f64 	%fd10, %fd9, %fd8;
	ld.shared.f64 	%fd11, [_ZZ8calc_GPUPiPdE4temp+8];
	add.f64 	%fd12, %fd11, %fd10;
	ld.shared.f64 	%fd13, [_ZZ8calc_GPUPiPdE4temp+16];
	add.f64 	%fd14, %fd13, %fd12;
	ld.shared.f64 	%fd15, [_ZZ8calc_GPUPiPdE4temp+24];
	add.f64 	%fd16, %fd15, %fd14;
	st.global.f64 	[%rd12], %fd16;
	ret;

}


// ===== COMPILED SASS (sm_100) =====

	.target	sm_100

	.elftype	@"ET_EXEC"


//--------------------- .note.nv.tkinfo           --------------------------
	.section	.note.nv.tkinfo,"",@"SHT_NOTE"
	.sectionflags	@"SHF_NOTE_NV_TKINFO"
	.tkinfo
        /*0018*/ 	.word	0x00000002
        /*0030*/ 	.string	""
        /*0030*/ 	.string	"ptxas"
        /*0030*/ 	.string	"Cuda compilation tools, release 13.0, V13.0.88"
        /*0030*/ 	.string	"Build cuda_13.0.r13.0/compiler.36424714_0"
        /*0030*/ 	.string	"-arch sm_100 -m 64 "



//--------------------- .note.nv.cuinfo           --------------------------
	.section	.note.nv.cuinfo,"",@"SHT_NOTE"
	.sectionflags	@"SHF_NOTE_NV_CUINFO"
        /*0018*/ 	.short	0x0002
        /*001a*/ 	.short	0x0064
        /*001c*/ 	.short	0x0082
	.zero		2


//--------------------- .nv.info                  --------------------------
	.section	.nv.info,"",@"SHT_CUDA_INFO"
	.align	4


	//----- nvinfo : EIATTR_REGCOUNT
	.align		4
        /*0000*/ 	.byte	0x04, 0x2f
        /*0002*/ 	.short	(.L_1 - .L_0)
	.align		4
.L_0:
        /*0004*/ 	.word	index@(_Z8calc_GPUPiPd)
        /*0008*/ 	.word	0x00000016


	//----- nvinfo : EIATTR_FRAME_SIZE
	.align		4
.L_1:
        /*000c*/ 	.byte	0x04, 0x11
        /*000e*/ 	.short	(.L_3 - .L_2)
	.align		4
.L_2:
        /*0010*/ 	.word	index@(_Z8calc_GPUPiPd)
        /*0014*/ 	.word	0x00000020


	//----- nvinfo : EIATTR_MIN_STACK_SIZE
	.align		4
.L_3:
        /*0018*/ 	.byte	0x04, 0x12
        /*001a*/ 	.short	(.L_5 - .L_4)
	.align		4
.L_4:
        /*001c*/ 	.word	index@(_Z8calc_GPUPiPd)
        /*0020*/ 	.word	0x00000020
.L_5:


//--------------------- .nv.compat                --------------------------
	.section	.nv.compat,"",@"SHT_CUDA_COMPAT_INFO"
	.align	4
        /*0000*/ 	.byte	0x02, 0x09, 0x00, 0x00, 0x02, 0x02, 0x01, 0x00, 0x02, 0x05, 0x05, 0x00, 0x03, 0x07, 0x01, 0x01
        /*0010*/ 	.byte	0x02, 0x03, 0x00, 0x00, 0x02, 0x06, 0x01, 0x00, 0x04, 0x0b, 0x08, 0x00, 0x01, 0x00, 0x00, 0x00
        /*0020*/ 	.byte	0x00, 0x00, 0x00, 0x00


//--------------------- .nv.info._Z8calc_GPUPiPd  --------------------------
	.section	.nv.info._Z8calc_GPUPiPd,"",@"SHT_CUDA_INFO"
	.sectionflags	@""
	.align	4


	//----- nvinfo : EIATTR_CUDA_API_VERSION
	.align		4
        /*0000*/ 	.byte	0x04, 0x37
        /*0002*/ 	.short	(.L_7 - .L_6)
.L_6:
        /*0004*/ 	.word	0x00000082


	//----- nvinfo : EIATTR_KPARAM_INFO
	.align		4
.L_7:
        /*0008*/ 	.byte	0x04, 0x17
        /*000a*/ 	.short	(.L_9 - .L_8)
.L_8:
        /*000c*/ 	.word	0x00000000
        /*0010*/ 	.short	0x0001
        /*0012*/ 	.short	0x0008
        /*0014*/ 	.byte	0x00, 0xf5, 0x21, 0x00


	//----- nvinfo : EIATTR_KPARAM_INFO
	.align		4
.L_9:
        /*0018*/ 	.byte	0x04, 0x17
        /*001a*/ 	.short	(.L_11 - .L_10)
.L_10:
        /*001c*/ 	.word	0x00000000
        /*0020*/ 	.short	0x0000
        /*0022*/ 	.short	0x0000
        /*0024*/ 	.byte	0x00, 0xf5, 0x21, 0x00


	//----- nvinfo : EIATTR_SPARSE_MMA_MASK
	.align		4
.L_11:
        /*0028*/ 	.byte	0x03, 0x50
        /*002a*/ 	.short	0x0000


	//----- nvinfo : EIATTR_MAXREG_COUNT
	.align		4
        /*002c*/ 	.byte	0x03, 0x1b
        /*002e*/ 	.short	0x00ff


	//----- nvinfo : EIATTR_NUM_BARRIERS
	.align		4
        /*0030*/ 	.byte	0x02, 0x4c
        /*0032*/ 	.byte	0x01
	.zero		1


	//----- nvinfo : EIATTR_MERCURY_ISA_VERSION
	.align		4
        /*0034*/ 	.byte	0x03, 0x5f
        /*0036*/ 	.short	0x0101


	//----- nvinfo : EIATTR_VRC_CTA_INIT_COUNT
	.align		4
        /*0038*/ 	.byte	0x02, 0x4a
	.zero		1
	.zero		1


	//----- nvinfo : EIATTR_EXIT_INSTR_OFFSETS
	.align		4
        /*003c*/ 	.byte	0x04, 0x1c
        /*003e*/ 	.short	(.L_13 - .L_12)


	//   ....[0]....
.L_12:
        /*0040*/ 	.word	0x00000280


	//----- nvinfo : EIATTR_CBANK_PARAM_SIZE
	.align		4
.L_13:
        /*0044*/ 	.byte	0x03, 0x19
        /*0046*/ 	.short	0x0010


	//----- nvinfo : EIATTR_PARAM_CBANK
	.align		4
        /*0048*/ 	.byte	0x04, 0x0a
        /*004a*/ 	.short	(.L_15 - .L_14)
	.align		4
.L_14:
        /*004c*/ 	.word	index@(.nv.constant0._Z8calc_GPUPiPd)
        /*0050*/ 	.short	0x0380
        /*0052*/ 	.short	0x0010


	//----- nvinfo : EIATTR_SW_WAR
	.align		4
.L_15:
        /*0054*/ 	.byte	0x04, 0x36
        /*0056*/ 	.short	(.L_17 - .L_16)
.L_16:
        /*0058*/ 	.word	0x00000008
.L_17:


//--------------------- .nv.callgraph             --------------------------
	.section	.nv.callgraph,"",@"SHT_CUDA_CALLGRAPH"
	.align	4
	.sectionentsize	8
	.align		4
        /*0000*/ 	.word	0x00000000
	.align		4
        /*0004*/ 	.word	0xffffffff
	.align		4
        /*0008*/ 	.word	0x00000000
	.align		4
        /*000c*/ 	.word	0xfffffffe
	.align		4
        /*0010*/ 	.word	0x00000000
	.align		4
        /*0014*/ 	.word	0xfffffffd
	.align		4
        /*0018*/ 	.word	0x00000000
	.align		4
        /*001c*/ 	.word	0xfffffffc


//--------------------- .text._Z8calc_GPUPiPd     --------------------------
	.section	.text._Z8calc_GPUPiPd,"ax",@progbits
	.align	128
        .global         _Z8calc_GPUPiPd
        .type           _Z8calc_GPUPiPd,@function
        .size           _Z8calc_GPUPiPd,(.L_x_1 - _Z8calc_GPUPiPd)
        .other          _Z8calc_GPUPiPd,@"STO_CUDA_ENTRY STV_DEFAULT"
_Z8calc_GPUPiPd:
.text._Z8calc_GPUPiPd:
[----:B------:R-:W0:Y:S01]  /*0000*/  LDC R1, c[0x0][0x37c] ;  /* 0x0000df00ff017b82 */ /* 0x000e220000000800 */
[----:B------:R-:W1:Y:S07]  /*0010*/  S2R R16, SR_TID.X ;  /* 0x0000000000107919 */ /* 0x000e6e0000002100 */
[----:B------:R-:W2:Y:S01]  /*0020*/  LDC.64 R2, c[0x0][0x380] ;  /* 0x0000e000ff027b82 */ /* 0x000ea20000000a00 */
[----:B------:R-:W1:Y:S01]  /*0030*/  LDCU UR4, c[0x0][0x360] ;  /* 0x00006c00ff0477ac */ /* 0x000e620008000800 */
[----:B0-----:R-:W-:Y:S01]  /*0040*/  IADD3 R1, PT, PT, R1, -0x20, RZ ;  /* 0xffffffe001017810 */ /* 0x001fe20007ffe0ff */
[----:B------:R-:W1:Y:S01]  /*0050*/  S2R R17, SR_CTAID.X ;  /* 0x0000000000117919 */ /* 0x000e620000002500 */
[----:B------:R-:W0:Y:S01]  /*0060*/  LDCU.64 UR6, c[0x0][0x358] ;  /* 0x00006b00ff0677ac */ /* 0x000e220008000a00 */
[----:B------:R-:W-:-:S02]  /*0070*/  HFMA2 R7, -RZ, RZ, 2.087890625, -56352 ;  /* 0x402dfae1ff077431 */ /* 0x000fc400000001ff */
[----:B------:R-:W-:Y:S01]  /*0080*/  IMAD.MOV.U32 R4, RZ, RZ, -0x5c28f5c3 ;  /* 0xa3d70a3dff047424 */ /* 0x000fe200078e00ff */
[----:B------:R-:W-:Y:S01]  /*0090*/  MOV R9, 0x4023fae1 ;  /* 0x4023fae100097802 */ /* 0x000fe20000000f00 */
[----:B------:R-:W-:Y:S01]  /*00a0*/  IMAD.MOV.U32 R6, RZ, RZ, 0x47ae147b ;  /* 0x47ae147bff067424 */ /* 0x000fe200078e00ff */
[----:B------:R-:W-:Y:S01]  /*00b0*/  MOV R11, 0x4038fd70 ;  /* 0x4038fd70000b7802 */ /* 0x000fe20000000f00 */
[----:B------:R-:W-:Y:S02]  /*00c0*/  IMAD.MOV.U32 R8, RZ, RZ, 0x47ae147b ;  /* 0x47ae147bff087424 */ /* 0x000fe400078e00ff */
[----:B------:R-:W-:Y:S01]  /*00d0*/  IMAD.MOV.U32 R10, RZ, RZ, -0x5c28f5c3 ;  /* 0xa3d70a3dff0a7424 */ /* 0x000fe200078e00ff */
[----:B------:R-:W3:Y:S08]  /*00e0*/  S2UR UR5, SR_CgaCtaId ;  /* 0x00000000000579c3 */ /* 0x000ef00000008800 */
[----:B------:R-:W4:Y:S01]  /*00f0*/  LDC.64 R14, c[0x0][0x388] ;  /* 0x0000e200ff0e7b82 */ /* 0x000f220000000a00 */
[----:B-1----:R-:W-:-:S04]  /*0100*/  IMAD R5, R17, UR4, R16 ;  /* 0x0000000411057c24 */ /* 0x002fc8000f8e0210 */
[----:B--2---:R-:W-:-:S05]  /*0110*/  IMAD.WIDE.U32 R2, R5, 0x4, R2 ;  /* 0x0000000405027825 */ /* 0x004fca00078e0002 */
[----:B0-----:R-:W2:Y:S01]  /*0120*/  LDG.E R0, desc[UR6][R2.64] ;  /* 0x0000000602007981 */ /* 0x001ea2000c1e1900 */
[----:B------:R-:W-:Y:S02]  /*0130*/  MOV R5, 0x403dfd70 ;  /* 0x403dfd7000057802 */ /* 0x000fe40000000f00 */
[----:B------:R-:W-:Y:S01]  /*0140*/  LEA R12, R16, R1, 0x3 ;  /* 0x00000001100c7211 */ /* 0x000fe200078e18ff */
[----:B------:R0:W-:Y:S04]  /*0150*/  STL.128 [R1+0x10], R8 ;  /* 0x0000100801007387 */ /* 0x0001e80000100c00 */
[----:B------:R-:W-:Y:S04]  /*0160*/  STL.128 [R1], R4 ;  /* 0x0000000401007387 */ /* 0x000fe80000100c00 */
[----:B------:R-:W5:Y:S01]  /*0170*/  LDL.64 R12, [R12] ;  /* 0x000000000c0c7983 */ /* 0x000f620000100a00 */
[----:B------:R-:W-:Y:S01]  /*0180*/  UMOV UR4, 0x400 ;  /* 0x0000040000047882 */ /* 0x000fe20000000000 */
[----:B----4-:R-:W-:Y:S01]  /*0190*/  IMAD.WIDE.U32 R14, R17, 0x8, R14 ;  /* 0x00000008110e7825 */ /* 0x010fe200078e000e */
[----:B---3--:R-:W-:Y:S01]  /*01a0*/  ULEA UR4, UR5, UR4, 0x18 ;  /* 0x0000000405047291 */ /* 0x008fe2000f8ec0ff */
[----:B--2---:R-:W5:Y:S02]  /*01b0*/  I2F.F64 R2, R0 ;  /* 0x0000000000027312 */ /* 0x004f640000201c00 */
[----:B-----5:R-:W-:-:S03]  /*01c0*/  DMUL R2, R2, R12 ;  /* 0x0000000c02027228 */ /* 0x020fc60000000000 */
[----:B------:R-:W-:-:S05]  /*01d0*/  LEA R13, R16, UR4, 0x3 ;  /* 0x00000004100d7c11 */ /* 0x000fca000f8e18ff */
[----:B------:R-:W-:Y:S01]  /*01e0*/  STS.64 [R13], R2 ;  /* 0x000000020d007388 */ /* 0x000fe20000000a00 */
[----:B------:R-:W-:Y:S06]  /*01f0*/  BAR.SYNC.DEFER_BLOCKING 0x0 ;  /* 0x0000000000007b1d */ /* 0x000fec0000010000 */
[----:B0-----:R-:W2:Y:S04]  /*0200*/  LDG.E.64 R8, desc[UR6][R14.64] ;  /* 0x000000060e087981 */ /* 0x001ea8000c1e1b00 */
[----:B------:R-:W2:Y:S04]  /*0210*/  LDS.128 R16, [UR4] ;  /* 0x00000004ff107984 */ /* 0x000ea80008000c00 */
[----:B------:R-:W0:Y:S01]  /*0220*/  LDS.128 R4, [UR4+0x10] ;  /* 0x00001004ff047984 */ /* 0x000e220008000c00 */
[----:B--2---:R-:W-:-:S08]  /*0230*/  DADD R8, R8, R16 ;  /* 0x0000000008087229 */ /* 0x004fd00000000010 */
[----:B------:R-:W-:-:S08]  /*0240*/  DADD R8, R8, R18 ;  /* 0x0000000008087229 */ /* 0x000fd00000000012 */
[----:B0-----:R-:W-:-:S08]  /*0250*/  DADD R4, R8, R4 ;  /* 0x0000000008047229 */ /* 0x001fd00000000004 */
[----:B------:R-:W-:-:S07]  /*0260*/  DADD R4, R4, R6 ;  /* 0x0000000004047229 */ /* 0x000fce0000000006 */
[----:B------:R-:W-:Y:S01]  /*0270*/  STG.E.64 desc[UR6][R14.64], R4 ;  /* 0x000000040e007986 */ /* 0x000fe2000c101b06 */
[----:B------:R-:W-:Y:S05]  /*0280*/  EXIT ;  /* 0x000000000000794d */ /* 0x000fea0003800000 */
.L_x_0:
[----:B------:R-:W-:-:S00]  /*0290*/  BRA `(.L_x_0) ;  /* 0xfffffffc00fc7947 */ /* 0x000fc0000383ffff */
[----:B------:R-:W-:-:S00]  /*02a0*/  NOP ;  /* 0x0000000000007918 */ /* 0x000fc00000000000 */
        /* <DEDUP_REMOVED lines=13> */
.L_x_1:


//--------------------- .nv.shared._Z8calc_GPUPiPd --------------------------
	.section	.nv.shared._Z8calc_GPUPiPd,"aw",@nobits
	.sectionflags	@""
	.align	8
.nv.shared._Z8calc_GPUPiPd:
	.zero		1056


//--------------------- .nv.shared.reserved.0     --------------------------
	.section	.nv.shared.reserved.0,"aw",@nobits
	.weak		__nv_reservedSMEM_offset_0_alias
	.size		__nv_reservedSMEM_offset_0_alias, 0, 64
	.other		__nv_reservedSMEM_offset_0_alias,@"STO_CUDA_RESERVED_SHARED STV_DEFAULT"
__nv_reservedSMEM_offset_0_alias:
	.zero		0
	.zero		64


//--------------------- .nv.constant0._Z8calc_GPUPiPd --------------------------
	.section	.nv.constant0._Z8calc_GPUPiPd,"a",@progbits
	.sectionflags	@""
	.align	4
.nv.constant0._Z8calc_GPUPiPd:
	.zero		912


//--------------------- SYMBOLS --------------------------

	.type		.nv.reservedSmem.offset0,@object
	.size		.nv.reservedSmem.offset0,0x4
	.type		.nv.reservedSmem.cap,@object
	.size		.nv.reservedSmem.cap,0x4
